	.headerflags	@"EF_CUDA_TEXMODE_UNIFIED EF_CUDA_64BIT_ADDRESS EF_CUDA_ACCELERATORS EF_CUDA_SM90 EF_CUDA_VIRTUAL_SM(EF_CUDA_SM90)"
	.elftype	@"ET_EXEC"


//--------------------- .nv.info                  --------------------------
	.section	.nv.info,"",@"SHT_CUDA_INFO"
	.align	4


	//----- nvinfo : EIATTR_REGCOUNT
	.align		4
        /*0000*/ 	.byte	0x04, 0x2f
        /*0002*/ 	.short	(.L_3 - .L_2)
	.align		4
.L_2:
        /*0004*/ 	.word	index@(triton_poi_fused__native_batch_norm_legit_no_training_relu_19)
        /*0008*/ 	.word	0x00000010


	//----- nvinfo : EIATTR_MIN_STACK_SIZE
	.align		4
.L_3:
        /*000c*/ 	.byte	0x04, 0x12
        /*000e*/ 	.short	(.L_5 - .L_4)
	.align		4
.L_4:
        /*0010*/ 	.word	index@(triton_poi_fused__native_batch_norm_legit_no_training_relu_19)
        /*0014*/ 	.word	0x00000000


	//----- nvinfo : EIATTR_FRAME_SIZE
	.align		4
.L_5:
        /*0018*/ 	.byte	0x04, 0x11
        /*001a*/ 	.short	(.L_7 - .L_6)
	.align		4
.L_6:
        /*001c*/ 	.word	index@(triton_poi_fused__native_batch_norm_legit_no_training_relu_19)
        /*0020*/ 	.word	0x00000000


	//----- nvinfo : EIATTR_MIN_STACK_SIZE
	.align		4
.L_7:
        /*0024*/ 	.byte	0x04, 0x12
        /*0026*/ 	.short	(.L_9 - .L_8)
	.align		4
.L_8:
        /*0028*/ 	.word	index@(triton_poi_fused__native_batch_norm_legit_no_training_relu_19)
        /*002c*/ 	.word	0x00000000
.L_9:


//--------------------- .nv.info.triton_poi_fused__native_batch_norm_legit_no_training_relu_19 --------------------------
	.section	.nv.info.triton_poi_fused__native_batch_norm_legit_no_training_relu_19,"",@"SHT_CUDA_INFO"
	.sectionflags	@""
	.align	4


	//----- nvinfo : EIATTR_CUDA_API_VERSION
	.align		4
        /*0000*/ 	.byte	0x04, 0x37
        /*0002*/ 	.short	(.L_11 - .L_10)
.L_10:
        /*0004*/ 	.word	0x0000007c


	//----- nvinfo : EIATTR_KPARAM_INFO
	.align		4
.L_11:
        /*0008*/ 	.byte	0x04, 0x17
        /*000a*/ 	.short	(.L_13 - .L_12)
.L_12:
        /*000c*/ 	.word	0x00000000
        /*0010*/ 	.short	0x0006
        /*0012*/ 	.short	0x0030
        /*0014*/ 	.byte	0x00, 0xf0, 0x11, 0x00


	//----- nvinfo : EIATTR_KPARAM_INFO
	.align		4
.L_13:
        /*0018*/ 	.byte	0x04, 0x17
        /*001a*/ 	.short	(.L_15 - .L_14)
.L_14:
        /*001c*/ 	.word	0x00000000
        /*0020*/ 	.short	0x0005
        /*0022*/ 	.short	0x0028
        /*0024*/ 	.byte	0x00, 0xf4, 0x21, 0x00


	//----- nvinfo : EIATTR_KPARAM_INFO
	.align		4
.L_15:
        /*0028*/ 	.byte	0x04, 0x17
        /*002a*/ 	.short	(.L_17 - .L_16)
.L_16:
        /*002c*/ 	.word	0x00000000
        /*0030*/ 	.short	0x0004
        /*0032*/ 	.short	0x0020
        /*0034*/ 	.byte	0x00, 0xf4, 0x21, 0x00


	//----- nvinfo : EIATTR_KPARAM_INFO
	.align		4
.L_17:
        /*0038*/ 	.byte	0x04, 0x17
        /*003a*/ 	.short	(.L_19 - .L_18)
.L_18:
        /*003c*/ 	.word	0x00000000
        /*0040*/ 	.short	0x0003
        /*0042*/ 	.short	0x0018
        /*0044*/ 	.byte	0x00, 0xf4, 0x21, 0x00


	//----- nvinfo : EIATTR_KPARAM_INFO
	.align		4
.L_19:
        /*0048*/ 	.byte	0x04, 0x17
        /*004a*/ 	.short	(.L_21 - .L_20)
.L_20:
        /*004c*/ 	.word	0x00000000
        /*0050*/ 	.short	0x0002
        /*0052*/ 	.short	0x0010
        /*0054*/ 	.byte	0x00, 0xf4, 0x21, 0x00


	//----- nvinfo : EIATTR_KPARAM_INFO
	.align		4
.L_21:
        /*0058*/ 	.byte	0x04, 0x17
        /*005a*/ 	.short	(.L_23 - .L_22)
.L_22:
        /*005c*/ 	.word	0x00000000
        /*0060*/ 	.short	0x0001
        /*0062*/ 	.short	0x0008
        /*0064*/ 	.byte	0x00, 0xf4, 0x21, 0x00


	//----- nvinfo : EIATTR_KPARAM_INFO
	.align		4
.L_23:
        /*0068*/ 	.byte	0x04, 0x17
        /*006a*/ 	.short	(.L_25 - .L_24)
.L_24:
        /*006c*/ 	.word	0x00000000
        /*0070*/ 	.short	0x0000
        /*0072*/ 	.short	0x0000
        /*0074*/ 	.byte	0x00, 0xf4, 0x21, 0x00


	//----- nvinfo : EIATTR_SPARSE_MMA_MASK
	.align		4
.L_25:
        /*0078*/ 	.byte	0x03, 0x50
        /*007a*/ 	.short	0x0000


	//----- nvinfo : EIATTR_MAXREG_COUNT
	.align		4
        /*007c*/ 	.byte	0x03, 0x1b
        /*007e*/ 	.short	0x00ff


	//----- nvinfo : EIATTR_EXIT_INSTR_OFFSETS
	.align		4
        /*0080*/ 	.byte	0x04, 0x1c
        /*0082*/ 	.short	(.L_27 - .L_26)


	//   ....[0]....
.L_26:
        /*0084*/ 	.word	0x000002d0


	//----- nvinfo : EIATTR_REQNTID
	.align		4
.L_27:
        /*0088*/ 	.byte	0x04, 0x10
        /*008a*/ 	.short	(.L_29 - .L_28)
.L_28:
        /*008c*/ 	.word	0x00000080
        /*0090*/ 	.word	0x00000001
        /*0094*/ 	.word	0x00000001


	//----- nvinfo : EIATTR_CBANK_PARAM_SIZE
	.align		4
.L_29:
        /*0098*/ 	.byte	0x03, 0x19
        /*009a*/ 	.short	0x0034


	//----- nvinfo : EIATTR_PARAM_CBANK
	.align		4
        /*009c*/ 	.byte	0x04, 0x0a
        /*009e*/ 	.short	(.L_31 - .L_30)
	.align		4
.L_30:
        /*00a0*/ 	.word	index@(.nv.constant0.triton_poi_fused__native_batch_norm_legit_no_training_relu_19)
        /*00a4*/ 	.short	0x0210
        /*00a6*/ 	.short	0x0034


	//----- nvinfo : EIATTR_SW_WAR
	.align		4
.L_31:
        /*00a8*/ 	.byte	0x04, 0x36
        /*00aa*/ 	.short	(.L_33 - .L_32)
.L_32:
        /*00ac*/ 	.word	0x00000008
.L_33:


//--------------------- .nv.callgraph             --------------------------
	.section	.nv.callgraph,"",@"SHT_CUDA_CALLGRAPH"
	.align	4
	.sectionentsize	8
	.align		4
        /*0000*/ 	.word	0x00000000
	.align		4
        /*0004*/ 	.word	0xffffffff
	.align		4
        /*0008*/ 	.word	0x00000000
	.align		4
        /*000c*/ 	.word	0xfffffffe
	.align		4
        /*0010*/ 	.word	0x00000000
	.align		4
        /*0014*/ 	.word	0xfffffffd
	.align		4
        /*0018*/ 	.word	0x00000000
	.align		4
        /*001c*/ 	.word	0xfffffffc


//--------------------- .nv.constant4             --------------------------
	.section	.nv.constant4,"a",@progbits
	.align	8
	.align		8
.nv.constant4:
        /*0000*/ 	.dword	_$_str
	.align		8
        /*0008*/ 	.dword	_$_str_$_2


//--------------------- .text.triton_poi_fused__native_batch_norm_legit_no_training_relu_19 --------------------------
	.section	.text.triton_poi_fused__native_batch_norm_legit_no_training_relu_19,"ax",@progbits
	.align	128
        .global         triton_poi_fused__native_batch_norm_legit_no_training_relu_19
        .type           triton_poi_fused__native_batch_norm_legit_no_training_relu_19,@function
        .size           triton_poi_fused__native_batch_norm_legit_no_training_relu_19,(.L_x_1 - triton_poi_fused__native_batch_norm_legit_no_training_relu_19)
        .other          triton_poi_fused__native_batch_norm_legit_no_training_relu_19,@"STO_CUDA_ENTRY STV_DEFAULT"
triton_poi_fused__native_batch_norm_legit_no_training_relu_19:
.text.triton_poi_fused__native_batch_norm_legit_no_training_relu_19:
[----:B------:R-:W-:Y:S01]  /*0000*/  LDC R1, c[0x0][0x28] ;  /* 0x00000a00ff017b82 */ /* 0x000fe20000000800 */
[----:B------:R-:W1:Y:S07]  /*0010*/  S2R R0, SR_TID.X ;  /* 0x0000000000007919 */ /* 0x000e6e0000002100 */
[----:B------:R-:W2:Y:S01]  /*0020*/  LDC.64 R6, c[0x0][0x220] ;  /* 0x00008800ff067b82 */ /* 0x000ea20000000a00 */
[----:B------:R-:W-:Y:S01]  /*0030*/  ULDC.64 UR4, c[0x0][0x208] ;  /* 0x0000820000047ab9 */ /* 0x000fe20000000a00 */
[----:B------:R-:W3:Y:S06]  /*0040*/  S2R R3, SR_CTAID.X ;  /* 0x0000000000037919 */ /* 0x000eec0000002500 */
[----:B------:R-:W4:Y:S08]  /*0050*/  LDC.64 R4, c[0x0][0x218] ;  /* 0x00008600ff047b82 */ /* 0x000f300000000a00 */
[----:B------:R-:W5:Y:S08]  /*0060*/  LDC.64 R8, c[0x0][0x228] ;  /* 0x00008a00ff087b82 */ /* 0x000f700000000a00 */
[----:B------:R-:W5:Y:S01]  /*0070*/  LDC.64 R10, c[0x0][0x230] ;  /* 0x00008c00ff0a7b82 */ /* 0x000f620000000a00 */
[----:B-1----:R-:W-:-:S02]  /*0080*/  LOP3.LUT R0, R0, 0x7f, RZ, 0xc0, !PT ;  /* 0x0000007f00007812 */ /* 0x002fc400078ec0ff */
[----:B---3--:R-:W-:Y:S02]  /*0090*/  SHF.R.S32.HI R2, RZ, 0x18, R3 ;  /* 0x00000018ff027819 */ /* 0x008fe40000011403 */
[----:B------:R-:W-:Y:S02]  /*00a0*/  LEA R0, R3, R0, 0x7 ;  /* 0x0000000003007211 */ /* 0x000fe400078e38ff */
[----:B------:R-:W-:-:S04]  /*00b0*/  SGXT R3, R2, 0x1 ;  /* 0x000000010203781a */ /* 0x000fc80000000200 */
[----:B------:R-:W-:-:S04]  /*00c0*/  LEA.HI R3, R3, R0, RZ, 0x8 ;  /* 0x0000000003037211 */ /* 0x000fc800078f40ff */
[----:B------:R-:W-:-:S04]  /*00d0*/  LOP3.LUT R3, R3, 0xffffff00, RZ, 0xc0, !PT ;  /* 0xffffff0003037812 */ /* 0x000fc800078ec0ff */
[----:B------:R-:W-:Y:S02]  /*00e0*/  IADD3 R13, R0, -R3, RZ ;  /* 0x80000003000d7210 */ /* 0x000fe40007ffe0ff */
[----:B------:R-:W1:Y:S03]  /*00f0*/  LDC.64 R2, c[0x0][0x210] ;  /* 0x00008400ff027b82 */ /* 0x000e660000000a00 */
[----:B--2---:R-:W-:-:S06]  /*0100*/  IMAD.WIDE R6, R13, 0x4, R6 ;  /* 0x000000040d067825 */ /* 0x004fcc00078e0206 */
[----:B------:R-:W2:Y:S01]  /*0110*/  LDG.E.EL R6, desc[UR4][R6.64] ;  /* 0x0000000406067981 */ /* 0x000ea2000c2e1900 */
[----:B----4-:R-:W-:-:S04]  /*0120*/  IMAD.WIDE R4, R13, 0x4, R4 ;  /* 0x000000040d047825 */ /* 0x010fc800078e0204 */
[C---:B-----5:R-:W-:Y:S02]  /*0130*/  IMAD.WIDE R8, R13.reuse, 0x4, R8 ;  /* 0x000000040d087825 */ /* 0x060fe400078e0208 */
[----:B------:R3:W4:Y:S02]  /*0140*/  LDG.E.EL R5, desc[UR4][R4.64] ;  /* 0x0000000404057981 */ /* 0x000724000c2e1900 */
[----:B0-----:R-:W-:Y:S02]  /*0150*/  IMAD.WIDE R10, R13, 0x4, R10 ;  /* 0x000000040d0a7825 */ /* 0x001fe400078e020a */
[----:B------:R-:W5:Y:S02]  /*0160*/  LDG.E.EL R8, desc[UR4][R8.64] ;  /* 0x0000000408087981 */ /* 0x000f64000c2e1900 */
[C---:B-1----:R-:W-:Y:S02]  /*0170*/  IMAD.WIDE R2, R0.reuse, 0x4, R2 ;  /* 0x0000000400027825 */ /* 0x042fe400078e0202 */
[----:B------:R-:W5:Y:S04]  /*0180*/  LDG.E.EL R11, desc[UR4][R10.64] ;  /* 0x000000040a0b7981 */ /* 0x000f68000c2e1900 */
[----:B------:R0:W4:Y:S01]  /*0190*/  LDG.E R12, desc[UR4][R2.64] ;  /* 0x00000004020c7981 */ /* 0x000122000c1e1900 */
[----:B---3--:R-:W-:Y:S01]  /*01a0*/  HFMA2.MMA R4, -RZ, RZ, 1.625, 0 ;  /* 0x3e800000ff047435 */ /* 0x008fe200000001ff */
[----:B0-----:R-:W0:Y:S02]  /*01b0*/  LDC.64 R2, c[0x0][0x238] ;  /* 0x00008e00ff027b82 */ /* 0x001e240000000a00 */
[----:B0-----:R-:W-:-:S04]  /*01c0*/  IMAD.WIDE R2, R0, 0x4, R2 ;  /* 0x0000000400027825 */ /* 0x001fc800078e0202 */
[----:B--2---:R-:W-:-:S04]  /*01d0*/  FADD R6, R6, 9.9999997473787516356e-06 ;  /* 0x3727c5ac06067421 */ /* 0x004fc80000000000 */
[----:B------:R-:W0:Y:S02]  /*01e0*/  MUFU.SQRT R7, R6 ;  /* 0x0000000600077308 */ /* 0x000e240000002000 */
[C---:B0-----:R-:W-:Y:S02]  /*01f0*/  FSETP.GT.AND P0, PT, R7.reuse, 8.50705917302346158658e+37, PT ;  /* 0x7e8000000700780b */ /* 0x041fe40003f04000 */
[----:B------:R-:W-:-:S11]  /*0200*/  FSETP.GEU.AND P1, PT, R7, 1.175494350822287508e-38, PT ;  /* 0x008000000700780b */ /* 0x000fd60003f2e000 */
[----:B------:R-:W-:-:S04]  /*0210*/  @P0 FMUL R7, R7, 0.25 ;  /* 0x3e80000007070820 */ /* 0x000fc80000400000 */
[----:B------:R-:W-:-:S06]  /*0220*/  @!P1 FMUL R7, R7, 16777216 ;  /* 0x4b80000007079820 */ /* 0x000fcc0000400000 */
[----:B------:R-:W0:Y:S01]  /*0230*/  MUFU.RCP R7, R7 ;  /* 0x0000000700077308 */ /* 0x000e220000001000 */
[----:B------:R-:W-:Y:S01]  /*0240*/  FSEL R4, R4, 1, P0 ;  /* 0x3f80000004047808 */ /* 0x000fe20000000000 */
[----:B----4-:R-:W-:-:S04]  /*0250*/  FADD R5, R12, -R5 ;  /* 0x800000050c057221 */ /* 0x010fc80000000000 */
[----:B------:R-:W-:-:S04]  /*0260*/  @!P1 FMUL R4, R4, 16777216 ;  /* 0x4b80000004049820 */ /* 0x000fc80000400000 */
[----:B0-----:R-:W-:-:S04]  /*0270*/  FMUL R4, R7, R4 ;  /* 0x0000000407047220 */ /* 0x001fc80000400000 */
[----:B------:R-:W-:-:S04]  /*0280*/  FMUL R4, R5, R4 ;  /* 0x0000000405047220 */ /* 0x000fc80000400000 */
[----:B-----5:R-:W-:-:S05]  /*0290*/  FFMA R4, R8, R4, R11 ;  /* 0x0000000408047223 */ /* 0x020fca000000000b */
[----:B------:R-:W-:-:S04]  /*02a0*/  FSETP.GEU.AND P0, PT, R4, RZ, PT ;  /* 0x000000ff0400720b */ /* 0x000fc80003f0e000 */
[----:B------:R-:W-:-:S05]  /*02b0*/  FSEL R5, R4, RZ, P0 ;  /* 0x000000ff04057208 */ /* 0x000fca0000000000 */
[----:B------:R-:W-:Y:S01]  /*02c0*/  STG.E desc[UR4][R2.64], R5 ;  /* 0x0000000502007986 */ /* 0x000fe2000c101904 */
[----:B------:R-:W-:Y:S05]  /*02d0*/  EXIT ;  /* 0x000000000000794d */ /* 0x000fea0003800000 */
.L_x_0:
[----:B------:R-:W-:-:S00]  /*02e0*/  BRA `(.L_x_0) ;  /* 0xfffffffc00fc7947 */ /* 0x000fc0000383ffff */
[----:B------:R-:W-:-:S00]  /*02f0*/  NOP ;  /* 0x0000000000007918 */ /* 0x000fc00000000000 */
        /* <DEDUP_REMOVED lines=8> */
.L_x_1:


//--------------------- .nv.global.init           --------------------------
	.section	.nv.global.init,"aw",@progbits
.nv.global.init:
	.type		_$_str,@object
	.size		_$_str,(_$_str_$_2 - _$_str)
_$_str:
        /*0000*/ 	.byte	0x5f, 0x5f, 0x43, 0x55, 0x44, 0x41, 0x5f, 0x46, 0x54, 0x5a, 0x00
	.type		_$_str_$_2,@object
	.size		_$_str_$_2,(.L_1 - _$_str_$_2)
_$_str_$_2:
        /*000b*/ 	.byte	0x5f, 0x5f, 0x43, 0x55, 0x44, 0x41, 0x5f, 0x50, 0x52, 0x45, 0x43, 0x5f, 0x53, 0x51, 0x52, 0x54
        /*001b*/ 	.byte	0x00
.L_1:


//--------------------- .nv.constant0.triton_poi_fused__native_batch_norm_legit_no_training_relu_19 --------------------------
	.section	.nv.constant0.triton_poi_fused__native_batch_norm_legit_no_training_relu_19,"a",@progbits
	.sectionflags	@""
	.align	4
.nv.constant0.triton_poi_fused__native_batch_norm_legit_no_training_relu_19:
	.zero		580
